	.headerflags	@"EF_CUDA_TEXMODE_UNIFIED EF_CUDA_64BIT_ADDRESS EF_CUDA_ACCELERATORS EF_CUDA_SM90 EF_CUDA_VIRTUAL_SM(EF_CUDA_SM90)"
	.elftype	@"ET_EXEC"


//--------------------- .nv.info                  --------------------------
	.section	.nv.info,"",@"SHT_CUDA_INFO"
	.align	4


	//----- nvinfo : EIATTR_REGCOUNT
	.align		4
        /*0000*/ 	.byte	0x04, 0x2f
        /*0002*/ 	.short	(.L_1 - .L_0)
	.align		4
.L_0:
        /*0004*/ 	.word	index@(triton_poi_fused_leaky_relu_4)
        /*0008*/ 	.word	0x0000000e


	//----- nvinfo : EIATTR_MIN_STACK_SIZE
	.align		4
.L_1:
        /*000c*/ 	.byte	0x04, 0x12
        /*000e*/ 	.short	(.L_3 - .L_2)
	.align		4
.L_2:
        /*0010*/ 	.word	index@(triton_poi_fused_leaky_relu_4)
        /*0014*/ 	.word	0x00000000


	//----- nvinfo : EIATTR_FRAME_SIZE
	.align		4
.L_3:
        /*0018*/ 	.byte	0x04, 0x11
        /*001a*/ 	.short	(.L_5 - .L_4)
	.align		4
.L_4:
        /*001c*/ 	.word	index@(triton_poi_fused_leaky_relu_4)
        /*0020*/ 	.word	0x00000000


	//----- nvinfo : EIATTR_MIN_STACK_SIZE
	.align		4
.L_5:
        /*0024*/ 	.byte	0x04, 0x12
        /*0026*/ 	.short	(.L_7 - .L_6)
	.align		4
.L_6:
        /*0028*/ 	.word	index@(triton_poi_fused_leaky_relu_4)
        /*002c*/ 	.word	0x00000000
.L_7:


//--------------------- .nv.info.triton_poi_fused_leaky_relu_4 --------------------------
	.section	.nv.info.triton_poi_fused_leaky_relu_4,"",@"SHT_CUDA_INFO"
	.sectionflags	@""
	.align	4


	//----- nvinfo : EIATTR_CUDA_API_VERSION
	.align		4
        /*0000*/ 	.byte	0x04, 0x37
        /*0002*/ 	.short	(.L_9 - .L_8)
.L_8:
        /*0004*/ 	.word	0x0000007c


	//----- nvinfo : EIATTR_KPARAM_INFO
	.align		4
.L_9:
        /*0008*/ 	.byte	0x04, 0x17
        /*000a*/ 	.short	(.L_11 - .L_10)
.L_10:
        /*000c*/ 	.word	0x00000000
        /*0010*/ 	.short	0x0003
        /*0012*/ 	.short	0x0018
        /*0014*/ 	.byte	0x00, 0xf0, 0x11, 0x00


	//----- nvinfo : EIATTR_KPARAM_INFO
	.align		4
.L_11:
        /*0018*/ 	.byte	0x04, 0x17
        /*001a*/ 	.short	(.L_13 - .L_12)
.L_12:
        /*001c*/ 	.word	0x00000000
        /*0020*/ 	.short	0x0002
        /*0022*/ 	.short	0x0010
        /*0024*/ 	.byte	0x00, 0xf4, 0x21, 0x00


	//----- nvinfo : EIATTR_KPARAM_INFO
	.align		4
.L_13:
        /*0028*/ 	.byte	0x04, 0x17
        /*002a*/ 	.short	(.L_15 - .L_14)
.L_14:
        /*002c*/ 	.word	0x00000000
        /*0030*/ 	.short	0x0001
        /*0032*/ 	.short	0x0008
        /*0034*/ 	.byte	0x00, 0xf4, 0x21, 0x00


	//----- nvinfo : EIATTR_KPARAM_INFO
	.align		4
.L_15:
        /*0038*/ 	.byte	0x04, 0x17
        /*003a*/ 	.short	(.L_17 - .L_16)
.L_16:
        /*003c*/ 	.word	0x00000000
        /*0040*/ 	.short	0x0000
        /*0042*/ 	.short	0x0000
        /*0044*/ 	.byte	0x00, 0xf4, 0x21, 0x00


	//----- nvinfo : EIATTR_SPARSE_MMA_MASK
	.align		4
.L_17:
        /*0048*/ 	.byte	0x03, 0x50
        /*004a*/ 	.short	0x0000


	//----- nvinfo : EIATTR_MAXREG_COUNT
	.align		4
        /*004c*/ 	.byte	0x03, 0x1b
        /*004e*/ 	.short	0x00ff


	//----- nvinfo : EIATTR_EXIT_INSTR_OFFSETS
	.align		4
        /*0050*/ 	.byte	0x04, 0x1c
        /*0052*/ 	.short	(.L_19 - .L_18)


	//   ....[0]....
.L_18:
        /*0054*/ 	.word	0x000001d0


	//   ....[1]....
        /*0058*/ 	.word	0x000001f0


	//----- nvinfo : EIATTR_REQNTID
	.align		4
.L_19:
        /*005c*/ 	.byte	0x04, 0x10
        /*005e*/ 	.short	(.L_21 - .L_20)
.L_20:
        /*0060*/ 	.word	0x00000020
        /*0064*/ 	.word	0x00000001
        /*0068*/ 	.word	0x00000001


	//----- nvinfo : EIATTR_CBANK_PARAM_SIZE
	.align		4
.L_21:
        /*006c*/ 	.byte	0x03, 0x19
        /*006e*/ 	.short	0x001c


	//----- nvinfo : EIATTR_PARAM_CBANK
	.align		4
        /*0070*/ 	.byte	0x04, 0x0a
        /*0072*/ 	.short	(.L_23 - .L_22)
	.align		4
.L_22:
        /*0074*/ 	.word	index@(.nv.constant0.triton_poi_fused_leaky_relu_4)
        /*0078*/ 	.short	0x0210
        /*007a*/ 	.short	0x001c


	//----- nvinfo : EIATTR_SW_WAR
	.align		4
.L_23:
        /*007c*/ 	.byte	0x04, 0x36
        /*007e*/ 	.short	(.L_25 - .L_24)
.L_24:
        /*0080*/ 	.word	0x00000008
.L_25:


//--------------------- .nv.callgraph             --------------------------
	.section	.nv.callgraph,"",@"SHT_CUDA_CALLGRAPH"
	.align	4
	.sectionentsize	8
	.align		4
        /*0000*/ 	.word	0x00000000
	.align		4
        /*0004*/ 	.word	0xffffffff
	.align		4
        /*0008*/ 	.word	0x00000000
	.align		4
        /*000c*/ 	.word	0xfffffffe
	.align		4
        /*0010*/ 	.word	0x00000000
	.align		4
        /*0014*/ 	.word	0xfffffffd
	.align		4
        /*0018*/ 	.word	0x00000000
	.align		4
        /*001c*/ 	.word	0xfffffffc


//--------------------- .text.triton_poi_fused_leaky_relu_4 --------------------------
	.section	.text.triton_poi_fused_leaky_relu_4,"ax",@progbits
	.align	128
        .global         triton_poi_fused_leaky_relu_4
        .type           triton_poi_fused_leaky_relu_4,@function
        .size           triton_poi_fused_leaky_relu_4,(.L_x_1 - triton_poi_fused_leaky_relu_4)
        .other          triton_poi_fused_leaky_relu_4,@"STO_CUDA_ENTRY STV_DEFAULT"
triton_poi_fused_leaky_relu_4:
.text.triton_poi_fused_leaky_relu_4:
[----:B------:R-:W0:Y:S02]  /*0000*/  LDC R1, c[0x0][0x28] ;  /* 0x00000a00ff017b82 */ /* 0x000e240000000800 */
[----:B------:R-:W1:Y:S01]  /*0010*/  S2R R8, SR_TID.X ;  /* 0x0000000000087919 */ /* 0x000e620000002100 */
[----:B------:R-:W2:Y:S01]  /*0020*/  LDC.64 R4, c[0x0][0x218] ;  /* 0x00008600ff047b82 */ /* 0x000ea20000000a00 */
[----:B------:R-:W-:Y:S01]  /*0030*/  ULDC.64 UR4, c[0x0][0x208] ;  /* 0x0000820000047ab9 */ /* 0x000fe20000000a00 */
[----:B------:R-:W-:Y:S01]  /*0040*/  ULDC.64 UR6, c[0x0][0x220] ;  /* 0x0000880000067ab9 */ /* 0x000fe20000000a00 */
[----:B------:R-:W3:Y:S05]  /*0050*/  S2R R7, SR_CTAID.X ;  /* 0x0000000000077919 */ /* 0x000eea0000002500 */
[----:B------:R-:W4:Y:S01]  /*0060*/  LDC.64 R2, c[0x0][0x210] ;  /* 0x00008400ff027b82 */ /* 0x000f220000000a00 */
[----:B-1----:R-:W-:-:S02]  /*0070*/  LOP3.LUT R0, R8, 0xf, RZ, 0xc0, !PT ;  /* 0x0000000f08007812 */ /* 0x002fc400078ec0ff */
[----:B---3--:R-:W-:-:S03]  /*0080*/  SHF.R.S32.HI R6, RZ, 0x1b, R7 ;  /* 0x0000001bff067819 */ /* 0x008fc60000011407 */
[----:B------:R-:W-:Y:S01]  /*0090*/  IMAD R7, R7, 0x10, R0 ;  /* 0x0000001007077824 */ /* 0x000fe200078e0200 */
[----:B------:R-:W-:-:S03]  /*00a0*/  SGXT R0, R6, 0x1 ;  /* 0x000000010600781a */ /* 0x000fc60000000200 */
[C---:B----4-:R-:W-:Y:S01]  /*00b0*/  IMAD.WIDE R2, R7.reuse, 0x4, R2 ;  /* 0x0000000407027825 */ /* 0x050fe200078e0202 */
[----:B------:R-:W-:Y:S02]  /*00c0*/  ISETP.GE.AND P0, PT, R7, 0x10, PT ;  /* 0x000000100700780c */ /* 0x000fe40003f06270 */
[----:B------:R-:W-:-:S04]  /*00d0*/  LEA.HI R0, R0, R7, RZ, 0x2 ;  /* 0x0000000700007211 */ /* 0x000fc800078f10ff */
[----:B------:R-:W-:Y:S01]  /*00e0*/  SHF.R.S32.HI R9, RZ, 0x2, R0 ;  /* 0x00000002ff097819 */ /* 0x000fe20000011400 */
[----:B------:R-:W-:-:S04]  /*00f0*/  IMAD.MOV.U32 R0, RZ, RZ, RZ ;  /* 0x000000ffff007224 */ /* 0x000fc800078e00ff */
[----:B--2---:R-:W-:Y:S02]  /*0100*/  IMAD.WIDE R4, R9, 0x4, R4 ;  /* 0x0000000409047825 */ /* 0x004fe400078e0204 */
[----:B------:R-:W2:Y:S02]  /*0110*/  @!P0 LDG.E R0, desc[UR4][R2.64] ;  /* 0x0000000402008981 */ /* 0x000ea4000c1e1900 */
[----:B------:R-:W-:-:S06]  /*0120*/  IMAD.MOV.U32 R9, RZ, RZ, RZ ;  /* 0x000000ffff097224 */ /* 0x000fcc00078e00ff */
[----:B------:R-:W2:Y:S01]  /*0130*/  @!P0 LDG.E.EL R9, desc[UR4][R4.64] ;  /* 0x0000000404098981 */ /* 0x000ea2000c2e1900 */
[----:B------:R-:W-:-:S04]  /*0140*/  LOP3.LUT P0, RZ, R8, 0x10, RZ, 0xc0, !PT ;  /* 0x0000001008ff7812 */ /* 0x000fc8000780c0ff */
[----:B------:R-:W-:Y:S02]  /*0150*/  ISETP.LT.AND P0, PT, R7, 0x10, !P0 ;  /* 0x000000100700780c */ /* 0x000fe40004701270 */
[----:B------:R-:W-:-:S04]  /*0160*/  IADD3 R6, P2, R7, UR6, RZ ;  /* 0x0000000607067c10 */ /* 0x000fc8000ff5e0ff */
[----:B------:R-:W-:Y:S02]  /*0170*/  LEA.HI.X.SX32 R7, R7, UR7, 0x1, P2 ;  /* 0x0000000707077c11 */ /* 0x000fe400090f0eff */
[----:B--2---:R-:W-:-:S04]  /*0180*/  FSETP.GT.AND P1, PT, R0, -R9, PT ;  /* 0x800000090000720b */ /* 0x004fc80003f24000 */
[----:B------:R-:W-:Y:S01]  /*0190*/  SEL R11, RZ, 0x1, !P1 ;  /* 0x00000001ff0b7807 */ /* 0x000fe20004800000 */
[----:B------:R-:W-:-:S04]  /*01a0*/  FADD R9, R9, R0 ;  /* 0x0000000009097221 */ /* 0x000fc80000000000 */
[----:B------:R1:W-:Y:S04]  /*01b0*/  @P0 STG.E.U8 desc[UR4][R6.64], R11 ;  /* 0x0000000b06000986 */ /* 0x0003e8000c101104 */
[----:B------:R-:W-:Y:S01]  /*01c0*/  @!P1 FMUL R9, R9, 0.20000000298023223877 ;  /* 0x3e4ccccd09099820 */ /* 0x000fe20000400000 */
[----:B------:R-:W-:Y:S06]  /*01d0*/  @!P0 EXIT ;  /* 0x000000000000894d */ /* 0x000fec0003800000 */
[----:B------:R-:W-:Y:S01]  /*01e0*/  STG.E desc[UR4][R2.64], R9 ;  /* 0x0000000902007986 */ /* 0x000fe2000c101904 */
[----:B------:R-:W-:Y:S05]  /*01f0*/  EXIT ;  /* 0x000000000000794d */ /* 0x000fea0003800000 */
.L_x_0:
[----:B------:R-:W-:-:S00]  /*0200*/  BRA `(.L_x_0) ;  /* 0xfffffffc00fc7947 */ /* 0x000fc0000383ffff */
[----:B------:R-:W-:-:S00]  /*0210*/  NOP ;  /* 0x0000000000007918 */ /* 0x000fc00000000000 */
        /* <DEDUP_REMOVED lines=14> */
.L_x_1:


//--------------------- .nv.constant0.triton_poi_fused_leaky_relu_4 --------------------------
	.section	.nv.constant0.triton_poi_fused_leaky_relu_4,"a",@progbits
	.sectionflags	@""
	.align	4
.nv.constant0.triton_poi_fused_leaky_relu_4:
	.zero		556
